//
// Generated by NVIDIA NVVM Compiler
//
// Compiler Build ID: CL-36424714
// Cuda compilation tools, release 13.0, V13.0.88
// Based on NVVM 20.0.0
//

.version 9.0
.target sm_100
.address_size 64

	// .globl	_Z14vector_mul_gpuPfS_S_m

.visible .entry _Z14vector_mul_gpuPfS_S_m(
	.param .u64 .ptr .align 1 _Z14vector_mul_gpuPfS_S_m_param_0,
	.param .u64 .ptr .align 1 _Z14vector_mul_gpuPfS_S_m_param_1,
	.param .u64 .ptr .align 1 _Z14vector_mul_gpuPfS_S_m_param_2,
	.param .u64 _Z14vector_mul_gpuPfS_S_m_param_3
)
{
	.reg .pred 	%p<10>;
	.reg .b32 	%f<88>;
	.reg .b64 	%rd<60>;

	ld.param.u64 	%rd36, [_Z14vector_mul_gpuPfS_S_m_param_0];
	ld.param.u64 	%rd37, [_Z14vector_mul_gpuPfS_S_m_param_1];
	ld.param.u64 	%rd38, [_Z14vector_mul_gpuPfS_S_m_param_2];
	ld.param.u64 	%rd35, [_Z14vector_mul_gpuPfS_S_m_param_3];
	cvta.to.global.u64 	%rd1, %rd36;
	cvta.to.global.u64 	%rd2, %rd38;
	cvta.to.global.u64 	%rd3, %rd37;
	setp.eq.s64 	%p1, %rd35, 0;
	@%p1 bra 	$L__BB0_13;
	and.b64  	%rd4, %rd35, 15;
	setp.lt.u64 	%p2, %rd35, 16;
	mov.b64 	%rd54, 0;
	@%p2 bra 	$L__BB0_4;
	and.b64  	%rd54, %rd35, -16;
	add.s64 	%rd51, %rd3, 32;
	add.s64 	%rd50, %rd2, 32;
	add.s64 	%rd49, %rd1, 32;
	mov.u64 	%rd52, %rd54;
$L__BB0_3:
	.pragma "nounroll";
	ld.global.f32 	%f1, [%rd51+-32];
	ld.global.f32 	%f2, [%rd50+-32];
	mul.f32 	%f3, %f1, %f2;
	st.global.f32 	[%rd49+-32], %f3;
	ld.global.f32 	%f4, [%rd51+-28];
	ld.global.f32 	%f5, [%rd50+-28];
	mul.f32 	%f6, %f4, %f5;
	st.global.f32 	[%rd49+-28], %f6;
	ld.global.f32 	%f7, [%rd51+-24];
	ld.global.f32 	%f8, [%rd50+-24];
	mul.f32 	%f9, %f7, %f8;
	st.global.f32 	[%rd49+-24], %f9;
	ld.global.f32 	%f10, [%rd51+-20];
	ld.global.f32 	%f11, [%rd50+-20];
	mul.f32 	%f12, %f10, %f11;
	st.global.f32 	[%rd49+-20], %f12;
	ld.global.f32 	%f13, [%rd51+-16];
	ld.global.f32 	%f14, [%rd50+-16];
	mul.f32 	%f15, %f13, %f14;
	st.global.f32 	[%rd49+-16], %f15;
	ld.global.f32 	%f16, [%rd51+-12];
	ld.global.f32 	%f17, [%rd50+-12];
	mul.f32 	%f18, %f16, %f17;
	st.global.f32 	[%rd49+-12], %f18;
	ld.global.f32 	%f19, [%rd51+-8];
	ld.global.f32 	%f20, [%rd50+-8];
	mul.f32 	%f21, %f19, %f20;
	st.global.f32 	[%rd49+-8], %f21;
	ld.global.f32 	%f22, [%rd51+-4];
	ld.global.f32 	%f23, [%rd50+-4];
	mul.f32 	%f24, %f22, %f23;
	st.global.f32 	[%rd49+-4], %f24;
	ld.global.f32 	%f25, [%rd51];
	ld.global.f32 	%f26, [%rd50];
	mul.f32 	%f27, %f25, %f26;
	st.global.f32 	[%rd49], %f27;
	ld.global.f32 	%f28, [%rd51+4];
	ld.global.f32 	%f29, [%rd50+4];
	mul.f32 	%f30, %f28, %f29;
	st.global.f32 	[%rd49+4], %f30;
	ld.global.f32 	%f31, [%rd51+8];
	ld.global.f32 	%f32, [%rd50+8];
	mul.f32 	%f33, %f31, %f32;
	st.global.f32 	[%rd49+8], %f33;
	ld.global.f32 	%f34, [%rd51+12];
	ld.global.f32 	%f35, [%rd50+12];
	mul.f32 	%f36, %f34, %f35;
	st.global.f32 	[%rd49+12], %f36;
	ld.global.f32 	%f37, [%rd51+16];
	ld.global.f32 	%f38, [%rd50+16];
	mul.f32 	%f39, %f37, %f38;
	st.global.f32 	[%rd49+16], %f39;
	ld.global.f32 	%f40, [%rd51+20];
	ld.global.f32 	%f41, [%rd50+20];
	mul.f32 	%f42, %f40, %f41;
	st.global.f32 	[%rd49+20], %f42;
	ld.global.f32 	%f43, [%rd51+24];
	ld.global.f32 	%f44, [%rd50+24];
	mul.f32 	%f45, %f43, %f44;
	st.global.f32 	[%rd49+24], %f45;
	ld.global.f32 	%f46, [%rd51+28];
	ld.global.f32 	%f47, [%rd50+28];
	mul.f32 	%f48, %f46, %f47;
	st.global.f32 	[%rd49+28], %f48;
	add.s64 	%rd52, %rd52, -16;
	add.s64 	%rd51, %rd51, 64;
	add.s64 	%rd50, %rd50, 64;
	add.s64 	%rd49, %rd49, 64;
	setp.ne.s64 	%p3, %rd52, 0;
	@%p3 bra 	$L__BB0_3;
$L__BB0_4:
	setp.eq.s64 	%p4, %rd4, 0;
	@%p4 bra 	$L__BB0_13;
	and.b64  	%rd18, %rd35, 7;
	setp.lt.u64 	%p5, %rd4, 8;
	@%p5 bra 	$L__BB0_7;
	shl.b64 	%rd40, %rd54, 2;
	add.s64 	%rd41, %rd3, %rd40;
	ld.global.f32 	%f49, [%rd41];
	add.s64 	%rd42, %rd2, %rd40;
	ld.global.f32 	%f50, [%rd42];
	mul.f32 	%f51, %f49, %f50;
	add.s64 	%rd43, %rd1, %rd40;
	st.global.f32 	[%rd43], %f51;
	ld.global.f32 	%f52, [%rd41+4];
	ld.global.f32 	%f53, [%rd42+4];
	mul.f32 	%f54, %f52, %f53;
	st.global.f32 	[%rd43+4], %f54;
	ld.global.f32 	%f55, [%rd41+8];
	ld.global.f32 	%f56, [%rd42+8];
	mul.f32 	%f57, %f55, %f56;
	st.global.f32 	[%rd43+8], %f57;
	ld.global.f32 	%f58, [%rd41+12];
	ld.global.f32 	%f59, [%rd42+12];
	mul.f32 	%f60, %f58, %f59;
	st.global.f32 	[%rd43+12], %f60;
	ld.global.f32 	%f61, [%rd41+16];
	ld.global.f32 	%f62, [%rd42+16];
	mul.f32 	%f63, %f61, %f62;
	st.global.f32 	[%rd43+16], %f63;
	ld.global.f32 	%f64, [%rd41+20];
	ld.global.f32 	%f65, [%rd42+20];
	mul.f32 	%f66, %f64, %f65;
	st.global.f32 	[%rd43+20], %f66;
	ld.global.f32 	%f67, [%rd41+24];
	ld.global.f32 	%f68, [%rd42+24];
	mul.f32 	%f69, %f67, %f68;
	st.global.f32 	[%rd43+24], %f69;
	ld.global.f32 	%f70, [%rd41+28];
	ld.global.f32 	%f71, [%rd42+28];
	mul.f32 	%f72, %f70, %f71;
	st.global.f32 	[%rd43+28], %f72;
	add.s64 	%rd54, %rd54, 8;
$L__BB0_7:
	setp.eq.s64 	%p6, %rd18, 0;
	@%p6 bra 	$L__BB0_13;
	and.b64  	%rd56, %rd35, 3;
	setp.lt.u64 	%p7, %rd18, 4;
	@%p7 bra 	$L__BB0_10;
	shl.b64 	%rd44, %rd54, 2;
	add.s64 	%rd45, %rd3, %rd44;
	ld.global.f32 	%f73, [%rd45];
	add.s64 	%rd46, %rd2, %rd44;
	ld.global.f32 	%f74, [%rd46];
	mul.f32 	%f75, %f73, %f74;
	add.s64 	%rd47, %rd1, %rd44;
	st.global.f32 	[%rd47], %f75;
	ld.global.f32 	%f76, [%rd45+4];
	ld.global.f32 	%f77, [%rd46+4];
	mul.f32 	%f78, %f76, %f77;
	st.global.f32 	[%rd47+4], %f78;
	ld.global.f32 	%f79, [%rd45+8];
	ld.global.f32 	%f80, [%rd46+8];
	mul.f32 	%f81, %f79, %f80;
	st.global.f32 	[%rd47+8], %f81;
	ld.global.f32 	%f82, [%rd45+12];
	ld.global.f32 	%f83, [%rd46+12];
	mul.f32 	%f84, %f82, %f83;
	st.global.f32 	[%rd47+12], %f84;
	add.s64 	%rd54, %rd54, 4;
$L__BB0_10:
	setp.eq.s64 	%p8, %rd56, 0;
	@%p8 bra 	$L__BB0_13;
	shl.b64 	%rd48, %rd54, 2;
	add.s64 	%rd59, %rd1, %rd48;
	add.s64 	%rd58, %rd2, %rd48;
	add.s64 	%rd57, %rd3, %rd48;
$L__BB0_12:
	.pragma "nounroll";
	ld.global.f32 	%f85, [%rd57];
	ld.global.f32 	%f86, [%rd58];
	mul.f32 	%f87, %f85, %f86;
	st.global.f32 	[%rd59], %f87;
	add.s64 	%rd59, %rd59, 4;
	add.s64 	%rd58, %rd58, 4;
	add.s64 	%rd57, %rd57, 4;
	add.s64 	%rd56, %rd56, -1;
	setp.ne.s64 	%p9, %rd56, 0;
	@%p9 bra 	$L__BB0_12;
$L__BB0_13:
	ret;

}


// ===== COMPILED SASS (sm_100) =====

	.target	sm_100

	.elftype	@"ET_EXEC"


//--------------------- .note.nv.tkinfo           --------------------------
	.section	.note.nv.tkinfo,"",@"SHT_NOTE"
	.sectionflags	@"SHF_NOTE_NV_TKINFO"
	.tkinfo
        /*0018*/ 	.word	0x00000002
        /*0030*/ 	.string	""
        /*0030*/ 	.string	"ptxas"
        /*0030*/ 	.string	"Cuda compilation tools, release 13.0, V13.0.88"
        /*0030*/ 	.string	"Build cuda_13.0.r13.0/compiler.36424714_0"
        /*0030*/ 	.string	"-arch sm_100 -m 64 "



//--------------------- .note.nv.cuinfo           --------------------------
	.section	.note.nv.cuinfo,"",@"SHT_NOTE"
	.sectionflags	@"SHF_NOTE_NV_CUINFO"
        /*0018*/ 	.short	0x0002
        /*001a*/ 	.short	0x0064
        /*001c*/ 	.short	0x0082
	.zero		2


//--------------------- .nv.info                  --------------------------
	.section	.nv.info,"",@"SHT_CUDA_INFO"
	.align	4


	//----- nvinfo : EIATTR_REGCOUNT
	.align		4
        /*0000*/ 	.byte	0x04, 0x2f
        /*0002*/ 	.short	(.L_1 - .L_0)
	.align		4
.L_0:
        /*0004*/ 	.word	index@(_Z14vector_mul_gpuPfS_S_m)
        /*0008*/ 	.word	0x00000012


	//----- nvinfo : EIATTR_FRAME_SIZE
	.align		4
.L_1:
        /*000c*/ 	.byte	0x04, 0x11
        /*000e*/ 	.short	(.L_3 - .L_2)
	.align		4
.L_2:
        /*0010*/ 	.word	index@(_Z14vector_mul_gpuPfS_S_m)
        /*0014*/ 	.word	0x00000000


	//----- nvinfo : EIATTR_MIN_STACK_SIZE
	.align		4
.L_3:
        /*0018*/ 	.byte	0x04, 0x12
        /*001a*/ 	.short	(.L_5 - .L_4)
	.align		4
.L_4:
        /*001c*/ 	.word	index@(_Z14vector_mul_gpuPfS_S_m)
        /*0020*/ 	.word	0x00000000
.L_5:


//--------------------- .nv.compat                --------------------------
	.section	.nv.compat,"",@"SHT_CUDA_COMPAT_INFO"
	.align	4
        /*0000*/ 	.byte	0x02, 0x09, 0x00, 0x00, 0x02, 0x02, 0x01, 0x00, 0x02, 0x05, 0x05, 0x00, 0x03, 0x07, 0x01, 0x01
        /*0010*/ 	.byte	0x02, 0x03, 0x00, 0x00, 0x02, 0x06, 0x01, 0x00, 0x04, 0x0b, 0x08, 0x00, 0x09, 0x00, 0x00, 0x00
        /*0020*/ 	.byte	0x00, 0x00, 0x00, 0x00


//--------------------- .nv.info._Z14vector_mul_gpuPfS_S_m --------------------------
	.section	.nv.info._Z14vector_mul_gpuPfS_S_m,"",@"SHT_CUDA_INFO"
	.sectionflags	@""
	.align	4


	//----- nvinfo : EIATTR_CUDA_API_VERSION
	.align		4
        /*0000*/ 	.byte	0x04, 0x37
        /*0002*/ 	.short	(.L_7 - .L_6)
.L_6:
        /*0004*/ 	.word	0x00000082


	//----- nvinfo : EIATTR_KPARAM_INFO
	.align		4
.L_7:
        /*0008*/ 	.byte	0x04, 0x17
        /*000a*/ 	.short	(.L_9 - .L_8)
.L_8:
        /*000c*/ 	.word	0x00000000
        /*0010*/ 	.short	0x0003
        /*0012*/ 	.short	0x0018
        /*0014*/ 	.byte	0x00, 0xf0, 0x21, 0x00


	//----- nvinfo : EIATTR_KPARAM_INFO
	.align		4
.L_9:
        /*0018*/ 	.byte	0x04, 0x17
        /*001a*/ 	.short	(.L_11 - .L_10)
.L_10:
        /*001c*/ 	.word	0x00000000
        /*0020*/ 	.short	0x0002
        /*0022*/ 	.short	0x0010
        /*0024*/ 	.byte	0x00, 0xf5, 0x21, 0x00


	//----- nvinfo : EIATTR_KPARAM_INFO
	.align		4
.L_11:
        /*0028*/ 	.byte	0x04, 0x17
        /*002a*/ 	.short	(.L_13 - .L_12)
.L_12:
        /*002c*/ 	.word	0x00000000
        /*0030*/ 	.short	0x0001
        /*0032*/ 	.short	0x0008
        /*0034*/ 	.byte	0x00, 0xf5, 0x21, 0x00


	//----- nvinfo : EIATTR_KPARAM_INFO
	.align		4
.L_13:
        /*0038*/ 	.byte	0x04, 0x17
        /*003a*/ 	.short	(.L_15 - .L_14)
.L_14:
        /*003c*/ 	.word	0x00000000
        /*0040*/ 	.short	0x0000
        /*0042*/ 	.short	0x0000
        /*0044*/ 	.byte	0x00, 0xf5, 0x21, 0x00


	//----- nvinfo : EIATTR_SPARSE_MMA_MASK
	.align		4
.L_15:
        /*0048*/ 	.byte	0x03, 0x50
        /*004a*/ 	.short	0x0000


	//----- nvinfo : EIATTR_MAXREG_COUNT
	.align		4
        /*004c*/ 	.byte	0x03, 0x1b
        /*004e*/ 	.short	0x00ff


	//----- nvinfo : EIATTR_MERCURY_ISA_VERSION
	.align		4
        /*0050*/ 	.byte	0x03, 0x5f
        /*0052*/ 	.short	0x0101


	//----- nvinfo : EIATTR_VRC_CTA_INIT_COUNT
	.align		4
        /*0054*/ 	.byte	0x02, 0x4a
	.zero		1
	.zero		1


	//----- nvinfo : EIATTR_EXIT_INSTR_OFFSETS
	.align		4
        /*0058*/ 	.byte	0x04, 0x1c
        /*005a*/ 	.short	(.L_17 - .L_16)


	//   ....[0]....
.L_16:
        /*005c*/ 	.word	0x00000040


	//   ....[1]....
        /*0060*/ 	.word	0x000006d0


	//   ....[2]....
        /*0064*/ 	.word	0x00000a60


	//   ....[3]....
        /*0068*/ 	.word	0x00000d00


	//   ....[4]....
        /*006c*/ 	.word	0x00000f00


	//----- nvinfo : EIATTR_CBANK_PARAM_SIZE
	.align		4
.L_17:
        /*0070*/ 	.byte	0x03, 0x19
        /*0072*/ 	.short	0x0020


	//----- nvinfo : EIATTR_PARAM_CBANK
	.align		4
        /*0074*/ 	.byte	0x04, 0x0a
        /*0076*/ 	.short	(.L_19 - .L_18)
	.align		4
.L_18:
        /*0078*/ 	.word	index@(.nv.constant0._Z14vector_mul_gpuPfS_S_m)
        /*007c*/ 	.short	0x0380
        /*007e*/ 	.short	0x0020


	//----- nvinfo : EIATTR_SW_WAR
	.align		4
.L_19:
        /*0080*/ 	.byte	0x04, 0x36
        /*0082*/ 	.short	(.L_21 - .L_20)
.L_20:
        /*0084*/ 	.word	0x00000008
.L_21:


//--------------------- .nv.callgraph             --------------------------
	.section	.nv.callgraph,"",@"SHT_CUDA_CALLGRAPH"
	.align	4
	.sectionentsize	8
	.align		4
        /*0000*/ 	.word	0x00000000
	.align		4
        /*0004*/ 	.word	0xffffffff
	.align		4
        /*0008*/ 	.word	0x00000000
	.align		4
        /*000c*/ 	.word	0xfffffffe
	.align		4
        /*0010*/ 	.word	0x00000000
	.align		4
        /*0014*/ 	.word	0xfffffffd
	.align		4
        /*0018*/ 	.word	0x00000000
	.align		4
        /*001c*/ 	.word	0xfffffffc


//--------------------- .text._Z14vector_mul_gpuPfS_S_m --------------------------
	.section	.text._Z14vector_mul_gpuPfS_S_m,"ax",@progbits
	.align	128
        .global         _Z14vector_mul_gpuPfS_S_m
        .type           _Z14vector_mul_gpuPfS_S_m,@function
        .size           _Z14vector_mul_gpuPfS_S_m,(.L_x_6 - _Z14vector_mul_gpuPfS_S_m)
        .other          _Z14vector_mul_gpuPfS_S_m,@"STO_CUDA_ENTRY STV_DEFAULT"
_Z14vector_mul_gpuPfS_S_m:
.text._Z14vector_mul_gpuPfS_S_m:
[----:B------:R-:W-:Y:S01]  /*0000*/  LDC R1, c[0x0][0x37c] ;  /* 0x0000df00ff017b82 */ /* 0x000fe20000000800 */
[----:B------:R-:W0:Y:S02]  /*0010*/  LDCU.64 UR12, c[0x0][0x398] ;  /* 0x00007300ff0c77ac */ /* 0x000e240008000a00 */
[----:B0-----:R-:W-:-:S04]  /*0020*/  ISETP.NE.U32.AND P0, PT, RZ, UR12, PT ;  /* 0x0000000cff007c0c */ /* 0x001fc8000bf05070 */
[----:B------:R-:W-:-:S13]  /*0030*/  ISETP.NE.AND.EX P0, PT, RZ, UR13, PT, P0 ;  /* 0x0000000dff007c0c */ /* 0x000fda000bf05300 */
[----:B------:R-:W-:Y:S05]  /*0040*/  @!P0 EXIT ;  /* 0x000000000000894d */ /* 0x000fea0003800000 */
[----:B------:R-:W-:Y:S02]  /*0050*/  UISETP.GE.U32.AND UP0, UPT, UR12, 0x10, UPT ;  /* 0x000000100c00788c */ /* 0x000fe4000bf06070 */
[----:B------:R-:W-:Y:S02]  /*0060*/  ULOP3.LUT UR20, UR12, 0xf, URZ, 0xc0, !UPT ;  /* 0x0000000f0c147892 */ /* 0x000fe4000f8ec0ff */
[----:B------:R-:W-:Y:S01]  /*0070*/  UISETP.GE.U32.AND.EX UP0, UPT, UR13, URZ, UPT, UP0 ;  /* 0x000000ff0d00728c */ /* 0x000fe2000bf06100 */
[----:B------:R-:W-:Y:S01]  /*0080*/  UMOV UR5, URZ ;  /* 0x000000ff00057c82 */ /* 0x000fe20008000000 */
[----:B------:R-:W-:Y:S02]  /*0090*/  UMOV UR6, URZ ;  /* 0x000000ff00067c82 */ /* 0x000fe40008000000 */
[----:B------:R-:W-:Y:S01]  /*00a0*/  ISETP.NE.U32.AND P0, PT, RZ, UR20, PT ;  /* 0x00000014ff007c0c */ /* 0x000fe2000bf05070 */
[----:B------:R-:W0:Y:S03]  /*00b0*/  LDCU.64 UR14, c[0x0][0x358] ;  /* 0x00006b00ff0e77ac */ /* 0x000e260008000a00 */
[----:B------:R-:W-:Y:S01]  /*00c0*/  ISETP.NE.AND.EX P0, PT, RZ, RZ, PT, P0 ;  /* 0x000000ffff00720c */ /* 0x000fe20003f05300 */
[----:B------:R-:W-:-:S12]  /*00d0*/  BRA.U !UP0, `(.L_x_0) ;  /* 0x00000005087c7547 */ /* 0x000fd8000b800000 */
[----:B------:R-:W1:Y:S01]  /*00e0*/  LDCU.128 UR16, c[0x0][0x380] ;  /* 0x00007000ff1077ac */ /* 0x000e620008000c00 */
[----:B------:R-:W2:Y:S01]  /*00f0*/  LDCU.64 UR8, c[0x0][0x390] ;  /* 0x00007200ff0877ac */ /* 0x000ea20008000a00 */
[----:B------:R-:W3:Y:S01]  /*0100*/  LDCU UR6, c[0x0][0x39c] ;  /* 0x00007380ff0677ac */ /* 0x000ee20008000800 */
[----:B------:R-:W-:Y:S02]  /*0110*/  ULOP3.LUT UR5, UR12, 0xfffffff0, URZ, 0xc0, !UPT ;  /* 0xfffffff00c057892 */ /* 0x000fe4000f8ec0ff */
[----:B-1----:R-:W-:Y:S02]  /*0120*/  UIADD3 UR10, UP0, UPT, UR18, 0x20, URZ ;  /* 0x00000020120a7890 */ /* 0x002fe4000ff1e0ff */
[----:B------:R-:W-:Y:S02]  /*0130*/  UIADD3 UR4, UP2, UPT, UR16, 0x20, URZ ;  /* 0x0000002010047890 */ /* 0x000fe4000ff5e0ff */
[----:B--2---:R-:W-:Y:S02]  /*0140*/  UIADD3 UR8, UP1, UPT, UR8, 0x20, URZ ;  /* 0x0000002008087890 */ /* 0x004fe4000ff3e0ff */
[----:B------:R-:W-:Y:S01]  /*0150*/  UIADD3.X UR11, UPT, UPT, URZ, UR19, URZ, UP0, !UPT ;  /* 0x00000013ff0b7290 */ /* 0x000fe200087fe4ff */
[----:B------:R-:W-:Y:S01]  /*0160*/  MOV R4, UR10 ;  /* 0x0000000a00047c02 */ /* 0x000fe20008000f00 */
[----:B------:R-:W-:Y:S01]  /*0170*/  UIADD3.X UR9, UPT, UPT, URZ, UR9, URZ, UP1, !UPT ;  /* 0x00000009ff097290 */ /* 0x000fe20008ffe4ff */
[----:B------:R-:W-:Y:S01]  /*0180*/  MOV R8, UR4 ;  /* 0x0000000400087c02 */ /* 0x000fe20008000f00 */
[----:B------:R-:W-:Y:S01]  /*0190*/  UIADD3.X UR7, UPT, UPT, URZ, UR17, URZ, UP2, !UPT ;  /* 0x00000011ff077290 */ /* 0x000fe200097fe4ff */
[----:B------:R-:W-:Y:S01]  /*01a0*/  MOV R2, UR8 ;  /* 0x0000000800027c02 */ /* 0x000fe20008000f00 */
[----:B------:R-:W-:Y:S01]  /*01b0*/  UMOV UR4, UR5 ;  /* 0x0000000500047c82 */ /* 0x000fe20008000000 */
[----:B------:R-:W-:Y:S01]  /*01c0*/  MOV R5, UR11 ;  /* 0x0000000b00057c02 */ /* 0x000fe20008000f00 */
[----:B------:R-:W-:-:S02]  /*01d0*/  IMAD.U32 R3, RZ, RZ, UR9 ;  /* 0x00000009ff037e24 */ /* 0x000fc4000f8e00ff */
[----:B------:R-:W-:Y:S01]  /*01e0*/  MOV R11, UR7 ;  /* 0x00000007000b7c02 */ /* 0x000fe20008000f00 */
[----:B---3--:R-:W-:-:S06]  /*01f0*/  UMOV UR7, UR6 ;  /* 0x0000000600077c82 */ /* 0x008fcc0008000000 */
.L_x_1:
[----:B0-----:R-:W2:Y:S04]  /*0200*/  LDG.E R0, desc[UR14][R4.64+-0x20] ;  /* 0xffffe00e04007981 */ /* 0x001ea8000c1e1900 */
[----:B-1----:R-:W2:Y:S01]  /*0210*/  LDG.E R7, desc[UR14][R2.64+-0x20] ;  /* 0xffffe00e02077981 */ /* 0x002ea2000c1e1900 */
[----:B------:R-:W-:Y:S01]  /*0220*/  MOV R6, R8 ;  /* 0x0000000800067202 */ /* 0x000fe20000000f00 */
[----:B--2---:R-:W-:Y:S01]  /*0230*/  FMUL R9, R0, R7 ;  /* 0x0000000700097220 */ /* 0x004fe20000400000 */
[----:B------:R-:W-:-:S05]  /*0240*/  MOV R7, R11 ;  /* 0x0000000b00077202 */ /* 0x000fca0000000f00 */
[----:B------:R0:W-:Y:S04]  /*0250*/  STG.E desc[UR14][R6.64+-0x20], R9 ;  /* 0xffffe00906007986 */ /* 0x0001e8000c10190e */
[----:B------:R-:W2:Y:S04]  /*0260*/  LDG.E R0, desc[UR14][R4.64+-0x1c] ;  /* 0xffffe40e04007981 */ /* 0x000ea8000c1e1900 */
[----:B------:R-:W2:Y:S02]  /*0270*/  LDG.E R11, desc[UR14][R2.64+-0x1c] ;  /* 0xffffe40e020b7981 */ /* 0x000ea4000c1e1900 */
[----:B--2---:R-:W-:-:S05]  /*0280*/  FMUL R11, R0, R11 ;  /* 0x0000000b000b7220 */ /* 0x004fca0000400000 */
[----:B------:R1:W-:Y:S04]  /*0290*/  STG.E desc[UR14][R6.64+-0x1c], R11 ;  /* 0xffffe40b06007986 */ /* 0x0003e8000c10190e */
[----:B------:R-:W2:Y:S04]  /*02a0*/  LDG.E R0, desc[UR14][R4.64+-0x18] ;  /* 0xffffe80e04007981 */ /* 0x000ea8000c1e1900 */
[----:B------:R-:W2:Y:S02]  /*02b0*/  LDG.E R13, desc[UR14][R2.64+-0x18] ;  /* 0xffffe80e020d7981 */ /* 0x000ea4000c1e1900 */
[----:B--2---:R-:W-:-:S05]  /*02c0*/  FMUL R13, R0, R13 ;  /* 0x0000000d000d7220 */ /* 0x004fca0000400000 */
[----:B------:R2:W-:Y:S04]  /*02d0*/  STG.E desc[UR14][R6.64+-0x18], R13 ;  /* 0xffffe80d06007986 */ /* 0x0005e8000c10190e */
[----:B------:R-:W3:Y:S04]  /*02e0*/  LDG.E R0, desc[UR14][R4.64+-0x14] ;  /* 0xffffec0e04007981 */ /* 0x000ee8000c1e1900 */
[----:B------:R-:W3:Y:S02]  /*02f0*/  LDG.E R15, desc[UR14][R2.64+-0x14] ;  /* 0xffffec0e020f7981 */ /* 0x000ee4000c1e1900 */
[----:B---3--:R-:W-:-:S05]  /*0300*/  FMUL R15, R0, R15 ;  /* 0x0000000f000f7220 */ /* 0x008fca0000400000 */
[----:B------:R3:W-:Y:S04]  /*0310*/  STG.E desc[UR14][R6.64+-0x14], R15 ;  /* 0xffffec0f06007986 */ /* 0x0007e8000c10190e */
[----:B------:R-:W4:Y:S04]  /*0320*/  LDG.E R0, desc[UR14][R4.64+-0x10] ;  /* 0xfffff00e04007981 */ /* 0x000f28000c1e1900 */
[----:B0-----:R-:W4:Y:S02]  /*0330*/  LDG.E R9, desc[UR14][R2.64+-0x10] ;  /* 0xfffff00e02097981 */ /* 0x001f24000c1e1900 */
[----:B----4-:R-:W-:-:S05]  /*0340*/  FMUL R9, R0, R9 ;  /* 0x0000000900097220 */ /* 0x010fca0000400000 */
[----:B------:R0:W-:Y:S04]  /*0350*/  STG.E desc[UR14][R6.64+-0x10], R9 ;  /* 0xfffff00906007986 */ /* 0x0001e8000c10190e */
[----:B------:R-:W4:Y:S04]  /*0360*/  LDG.E R0, desc[UR14][R4.64+-0xc] ;  /* 0xfffff40e04007981 */ /* 0x000f28000c1e1900 */
[----:B-1----:R-:W4:Y:S02]  /*0370*/  LDG.E R11, desc[UR14][R2.64+-0xc] ;  /* 0xfffff40e020b7981 */ /* 0x002f24000c1e1900 */
[----:B----4-:R-:W-:-:S05]  /*0380*/  FMUL R11, R0, R11 ;  /* 0x0000000b000b7220 */ /* 0x010fca0000400000 */
[----:B------:R1:W-:Y:S04]  /*0390*/  STG.E desc[UR14][R6.64+-0xc], R11 ;  /* 0xfffff40b06007986 */ /* 0x0003e8000c10190e */
[----:B------:R-:W4:Y:S04]  /*03a0*/  LDG.E R0, desc[UR14][R4.64+-0x8] ;  /* 0xfffff80e04007981 */ /* 0x000f28000c1e1900 */
[----:B--2---:R-:W4:Y:S02]  /*03b0*/  LDG.E R13, desc[UR14][R2.64+-0x8] ;  /* 0xfffff80e020d7981 */ /* 0x004f24000c1e1900 */
[----:B----4-:R-:W-:-:S05]  /*03c0*/  FMUL R13, R0, R13 ;  /* 0x0000000d000d7220 */ /* 0x010fca0000400000 */
[----:B------:R2:W-:Y:S04]  /*03d0*/  STG.E desc[UR14][R6.64+-0x8], R13 ;  /* 0xfffff80d06007986 */ /* 0x0005e8000c10190e */
[----:B------:R-:W4:Y:S04]  /*03e0*/  LDG.E R0, desc[UR14][R4.64+-0x4] ;  /* 0xfffffc0e04007981 */ /* 0x000f28000c1e1900 */
[----:B---3--:R-:W4:Y:S02]  /*03f0*/  LDG.E R15, desc[UR14][R2.64+-0x4] ;  /* 0xfffffc0e020f7981 */ /* 0x008f24000c1e1900 */
[----:B----4-:R-:W-:-:S05]  /*0400*/  FMUL R15, R0, R15 ;  /* 0x0000000f000f7220 */ /* 0x010fca0000400000 */
        /* <DEDUP_REMOVED lines=20> */
[----:B------:R-:W-:Y:S04]  /*0550*/  STG.E desc[UR14][R6.64+0x10], R9 ;  /* 0x0000100906007986 */ /* 0x000fe8000c10190e */
        /* <DEDUP_REMOVED lines=8> */
[----:B------:R2:W4:Y:S04]  /*05e0*/  LDG.E R0, desc[UR14][R4.64+0x1c] ;  /* 0x00001c0e04007981 */ /* 0x000528000c1e1900 */
[----:B---3--:R3:W4:Y:S01]  /*05f0*/  LDG.E R15, desc[UR14][R2.64+0x1c] ;  /* 0x00001c0e020f7981 */ /* 0x008722000c1e1900 */
[----:B------:R-:W-:Y:S01]  /*0600*/  UIADD3 UR4, UP0, UPT, UR4, -0x10, URZ ;  /* 0xfffffff004047890 */ /* 0x000fe2000ff1e0ff */
[----:B------:R-:W-:-:S03]  /*0610*/  IADD3 R8, P3, PT, R6, 0x40, RZ ;  /* 0x0000004006087810 */ /* 0x000fc60007f7e0ff */
[----:B------:R-:W-:Y:S01]  /*0620*/  UIADD3.X UR7, UPT, UPT, UR7, -0x1, URZ, UP0, !UPT ;  /* 0xffffffff07077890 */ /* 0x000fe200087fe4ff */
[----:B--2---:R-:W-:Y:S01]  /*0630*/  IADD3 R4, P1, PT, R4, 0x40, RZ ;  /* 0x0000004004047810 */ /* 0x004fe20007f3e0ff */
[----:B------:R-:W-:Y:S01]  /*0640*/  UISETP.NE.U32.AND UP0, UPT, UR4, URZ, UPT ;  /* 0x000000ff0400728c */ /* 0x000fe2000bf05070 */
[----:B0-----:R-:W-:Y:S02]  /*0650*/  IADD3.X R11, PT, PT, RZ, R7, RZ, P3, !PT ;  /* 0x00000007ff0b7210 */ /* 0x001fe40001ffe4ff */
[----:B---3--:R-:W-:Y:S01]  /*0660*/  IADD3 R2, P2, PT, R2, 0x40, RZ ;  /* 0x0000004002027810 */ /* 0x008fe20007f5e0ff */
[----:B------:R-:W-:Y:S01]  /*0670*/  UISETP.NE.AND.EX UP0, UPT, UR7, URZ, UPT, UP0 ;  /* 0x000000ff0700728c */ /* 0x000fe2000bf05300 */
[----:B------:R-:W-:-:S03]  /*0680*/  IADD3.X R5, PT, PT, RZ, R5, RZ, P1, !PT ;  /* 0x00000005ff057210 */ /* 0x000fc60000ffe4ff */
[----:B------:R-:W-:Y:S02]  /*0690*/  IMAD.X R3, RZ, RZ, R3, P2 ;  /* 0x000000ffff037224 */ /* 0x000fe400010e0603 */
[----:B----4-:R-:W-:-:S05]  /*06a0*/  FMUL R15, R0, R15 ;  /* 0x0000000f000f7220 */ /* 0x010fca0000400000 */
[----:B------:R1:W-:Y:S01]  /*06b0*/  STG.E desc[UR14][R6.64+0x1c], R15 ;  /* 0x00001c0f06007986 */ /* 0x0003e2000c10190e */
[----:B------:R-:W-:Y:S05]  /*06c0*/  BRA.U UP0, `(.L_x_1) ;  /* 0xfffffff900cc7547 */ /* 0x000fea000b83ffff */
.L_x_0:
[----:B0-----:R-:W-:Y:S05]  /*06d0*/  @!P0 EXIT ;  /* 0x000000000000894d */ /* 0x001fea0003800000 */
[----:B------:R-:W-:Y:S02]  /*06e0*/  UISETP.GE.U32.AND UP0, UPT, UR20, 0x8, UPT ;  /* 0x000000081400788c */ /* 0x000fe4000bf06070 */
[----:B------:R-:W-:Y:S02]  /*06f0*/  ULOP3.LUT UR13, UR12, 0x7, URZ, 0xc0, !UPT ;  /* 0x000000070c0d7892 */ /* 0x000fe4000f8ec0ff */
[----:B------:R-:W-:-:S04]  /*0700*/  UISETP.GE.U32.AND.EX UP0, UPT, URZ, URZ, UPT, UP0 ;  /* 0x000000ffff00728c */ /* 0x000fc8000bf06100 */
[----:B------:R-:W-:-:S04]  /*0710*/  ISETP.NE.U32.AND P0, PT, RZ, UR13, PT ;  /* 0x0000000dff007c0c */ /* 0x000fc8000bf05070 */
[----:B------:R-:W-:Y:S01]  /*0720*/  ISETP.NE.AND.EX P0, PT, RZ, RZ, PT, P0 ;  /* 0x000000ffff00720c */ /* 0x000fe20003f05300 */
[----:B------:R-:W-:-:S12]  /*0730*/  BRA.U !UP0, `(.L_x_2) ;  /* 0x0000000108c87547 */ /* 0x000fd8000b800000 */
[----:B------:R-:W0:Y:S01]  /*0740*/  LDCU.128 UR16, c[0x0][0x380] ;  /* 0x00007000ff1077ac */ /* 0x000e220008000c00 */
[----:B------:R-:W2:Y:S01]  /*0750*/  LDCU.64 UR10, c[0x0][0x390] ;  /* 0x00007200ff0a77ac */ /* 0x000ea20008000a00 */
[----:B------:R-:W-:Y:S02]  /*0760*/  USHF.L.U32 UR4, UR5, 0x2, URZ ;  /* 0x0000000205047899 */ /* 0x000fe400080006ff */
[----:B------:R-:W-:Y:S02]  /*0770*/  USHF.L.U64.HI UR7, UR5, 0x2, UR6 ;  /* 0x0000000205077899 */ /* 0x000fe40008010206 */
[----:B0-----:R-:W-:Y:S02]  /*0780*/  UIADD3 UR8, UP0, UPT, UR4, UR18, URZ ;  /* 0x0000001204087290 */ /* 0x001fe4000ff1e0ff */
[----:B--2---:R-:W-:Y:S02]  /*0790*/  UIADD3 UR10, UP1, UPT, UR4, UR10, URZ ;  /* 0x0000000a040a7290 */ /* 0x004fe4000ff3e0ff */
[----:B------:R-:W-:-:S02]  /*07a0*/  UIADD3.X UR9, UPT, UPT, UR7, UR19, URZ, UP0, !UPT ;  /* 0x0000001307097290 */ /* 0x000fc400087fe4ff */
[----:B-1----:R-:W-:Y:S01]  /*07b0*/  MOV R6, UR8 ;  /* 0x0000000800067c02 */ /* 0x002fe20008000f00 */
[----:B------:R-:W-:Y:S01]  /*07c0*/  UIADD3.X UR11, UPT, UPT, UR7, UR11, URZ, UP1, !UPT ;  /* 0x0000000b070b7290 */ /* 0x000fe20008ffe4ff */
[----:B------:R-:W-:Y:S02]  /*07d0*/  MOV R4, UR10 ;  /* 0x0000000a00047c02 */ /* 0x000fe40008000f00 */
[----:B------:R-:W-:-:S03]  /*07e0*/  MOV R7, UR9 ;  /* 0x0000000900077c02 */ /* 0x000fc60008000f00 */
[----:B------:R-:W-:Y:S02]  /*07f0*/  IMAD.U32 R5, RZ, RZ, UR11 ;  /* 0x0000000bff057e24 */ /* 0x000fe4000f8e00ff */
[----:B------:R-:W2:Y:S04]  /*0800*/  LDG.E R0, desc[UR14][R6.64] ;  /* 0x0000000e06007981 */ /* 0x000ea8000c1e1900 */
[----:B------:R-:W2:Y:S01]  /*0810*/  LDG.E R9, desc[UR14][R4.64] ;  /* 0x0000000e04097981 */ /* 0x000ea2000c1e1900 */
[----:B------:R-:W-:-:S04]  /*0820*/  UIADD3 UR4, UP0, UPT, UR4, UR16, URZ ;  /* 0x0000001004047290 */ /* 0x000fc8000ff1e0ff */
[----:B------:R-:W-:Y:S02]  /*0830*/  UIADD3.X UR7, UPT, UPT, UR7, UR17, URZ, UP0, !UPT ;  /* 0x0000001107077290 */ /* 0x000fe400087fe4ff */
[----:B------:R-:W-:-:S04]  /*0840*/  MOV R2, UR4 ;  /* 0x0000000400027c02 */ /* 0x000fc80008000f00 */
[----:B------:R-:W-:Y:S01]  /*0850*/  MOV R3, UR7 ;  /* 0x0000000700037c02 */ /* 0x000fe20008000f00 */
[----:B--2---:R-:W-:-:S05]  /*0860*/  FMUL R9, R0, R9 ;  /* 0x0000000900097220 */ /* 0x004fca0000400000 */
        /* <DEDUP_REMOVED lines=25> */
[----:B------:R-:W2:Y:S04]  /*0a00*/  LDG.E R0, desc[UR14][R6.64+0x1c] ;  /* 0x00001c0e06007981 */ /* 0x000ea8000c1e1900 */
[----:B---3--:R-:W2:Y:S01]  /*0a10*/  LDG.E R15, desc[UR14][R4.64+0x1c] ;  /* 0x00001c0e040f7981 */ /* 0x008ea2000c1e1900 */
[----:B------:R-:W-:-:S04]  /*0a20*/  UIADD3 UR5, UP0, UPT, UR5, 0x8, URZ ;  /* 0x0000000805057890 */ /* 0x000fc8000ff1e0ff */
[----:B------:R-:W-:Y:S01]  /*0a30*/  UIADD3.X UR6, UPT, UPT, URZ, UR6, URZ, UP0, !UPT ;  /* 0x00000006ff067290 */ /* 0x000fe200087fe4ff */
[----:B--2---:R-:W-:-:S05]  /*0a40*/  FMUL R15, R0, R15 ;  /* 0x0000000f000f7220 */ /* 0x004fca0000400000 */
[----:B------:R0:W-:Y:S06]  /*0a50*/  STG.E desc[UR14][R2.64+0x1c], R15 ;  /* 0x00001c0f02007986 */ /* 0x0001ec000c10190e */
.L_x_2:
[----:B------:R-:W-:Y:S05]  /*0a60*/  @!P0 EXIT ;  /* 0x000000000000894d */ /* 0x000fea0003800000 */
[----:B------:R-:W-:Y:S02]  /*0a70*/  UISETP.GE.U32.AND UP0, UPT, UR13, 0x4, UPT ;  /* 0x000000040d00788c */ /* 0x000fe4000bf06070 */
[----:B------:R-:W-:Y:S02]  /*0a80*/  ULOP3.LUT UR11, UR12, 0x3, URZ, 0xc0, !UPT ;  /* 0x000000030c0b7892 */ /* 0x000fe4000f8ec0ff */
[----:B------:R-:W-:Y:S01]  /*0a90*/  UISETP.GE.U32.AND.EX UP0, UPT, URZ, URZ, UPT, UP0 ;  /* 0x000000ffff00728c */ /* 0x000fe2000bf06100 */
[----:B------:R-:W-:-:S03]  /*0aa0*/  UMOV UR4, URZ ;  /* 0x000000ff00047c82 */ /* 0x000fc60008000000 */
[----:B------:R-:W-:-:S04]  /*0ab0*/  ISETP.NE.U32.AND P0, PT, RZ, UR11, PT ;  /* 0x0000000bff007c0c */ /* 0x000fc8000bf05070 */
[----:B------:R-:W-:Y:S01]  /*0ac0*/  ISETP.NE.AND.EX P0, PT, RZ, UR4, PT, P0 ;  /* 0x00000004ff007c0c */ /* 0x000fe2000bf05300 */
[----:B------:R-:W-:-:S12]  /*0ad0*/  BRA.U !UP0, `(.L_x_3) ;  /* 0x0000000108887547 */ /* 0x000fd8000b800000 */
[----:B------:R-:W2:Y:S01]  /*0ae0*/  LDCU.128 UR16, c[0x0][0x380] ;  /* 0x00007000ff1077ac */ /* 0x000ea20008000c00 */
[----:B------:R-:W3:Y:S01]  /*0af0*/  LDCU.64 UR12, c[0x0][0x390] ;  /* 0x00007200ff0c77ac */ /* 0x000ee20008000a00 */
[----:B------:R-:W-:Y:S02]  /*0b00*/  USHF.L.U32 UR8, UR5, 0x2, URZ ;  /* 0x0000000205087899 */ /* 0x000fe400080006ff */
[----:B------:R-:W-:Y:S02]  /*0b10*/  USHF.L.U64.HI UR7, UR5, 0x2, UR6 ;  /* 0x0000000205077899 */ /* 0x000fe40008010206 */
[----:B--2---:R-:W-:Y:S02]  /*0b20*/  UIADD3 UR9, UP0, UPT, UR8, UR18, URZ ;  /* 0x0000001208097290 */ /* 0x004fe4000ff1e0ff */
[----:B---3--:R-:W-:Y:S02]  /*0b30*/  UIADD3 UR12, UP1, UPT, UR8, UR12, URZ ;  /* 0x0000000c080c7290 */ /* 0x008fe4000ff3e0ff */
[----:B------:R-:W-:-:S02]  /*0b40*/  UIADD3.X UR10, UPT, UPT, UR7, UR19, URZ, UP0, !UPT ;  /* 0x00000013070a7290 */ /* 0x000fc400087fe4ff */
[----:B------:R-:W-:Y:S01]  /*0b50*/  MOV R4, UR9 ;  /* 0x0000000900047c02 */ /* 0x000fe20008000f00 */
[----:B------:R-:W-:Y:S01]  /*0b60*/  UIADD3.X UR13, UPT, UPT, UR7, UR13, URZ, UP1, !UPT ;  /* 0x0000000d070d7290 */ /* 0x000fe20008ffe4ff */
[----:B-1----:R-:W-:Y:S02]  /*0b70*/  MOV R6, UR12 ;  /* 0x0000000c00067c02 */ /* 0x002fe40008000f00 */
[----:B------:R-:W-:-:S03]  /*0b80*/  IMAD.U32 R5, RZ, RZ, UR10 ;  /* 0x0000000aff057e24 */ /* 0x000fc6000f8e00ff */
[----:B------:R-:W-:Y:S02]  /*0b90*/  MOV R7, UR13 ;  /* 0x0000000d00077c02 */ /* 0x000fe40008000f00 */
[----:B------:R-:W2:Y:S04]  /*0ba0*/  LDG.E R0, desc[UR14][R4.64] ;  /* 0x0000000e04007981 */ /* 0x000ea8000c1e1900 */
[----:B0-----:R-:W2:Y:S01]  /*0bb0*/  LDG.E R9, desc[UR14][R6.64] ;  /* 0x0000000e06097981 */ /* 0x001ea2000c1e1900 */
[----:B------:R-:W-:-:S04]  /*0bc0*/  UIADD3 UR16, UP0, UPT, UR8, UR16, URZ ;  /* 0x0000001008107290 */ /* 0x000fc8000ff1e0ff */
[----:B------:R-:W-:Y:S02]  /*0bd0*/  UIADD3.X UR17, UPT, UPT, UR7, UR17, URZ, UP0, !UPT ;  /* 0x0000001107117290 */ /* 0x000fe400087fe4ff */
[----:B------:R-:W-:-:S04]  /*0be0*/  MOV R2, UR16 ;  /* 0x0000001000027c02 */ /* 0x000fc80008000f00 */
[----:B------:R-:W-:Y:S01]  /*0bf0*/  MOV R3, UR17 ;  /* 0x0000001100037c02 */ /* 0x000fe20008000f00 */
[----:B--2---:R-:W-:-:S05]  /*0c00*/  FMUL R9, R0, R9 ;  /* 0x0000000900097220 */ /* 0x004fca0000400000 */
[----:B------:R2:W-:Y:S04]  /*0c10*/  STG.E desc[UR14][R2.64], R9 ;  /* 0x0000000902007986 */ /* 0x0005e8000c10190e */
[----:B------:R-:W3:Y:S04]  /*0c20*/  LDG.E R0, desc[UR14][R4.64+0x4] ;  /* 0x0000040e04007981 */ /* 0x000ee8000c1e1900 */
[----:B------:R-:W3:Y:S02]  /*0c30*/  LDG.E R11, desc[UR14][R6.64+0x4] ;  /* 0x0000040e060b7981 */ /* 0x000ee4000c1e1900 */
[----:B---3--:R-:W-:-:S05]  /*0c40*/  FMUL R11, R0, R11 ;  /* 0x0000000b000b7220 */ /* 0x008fca0000400000 */
[----:B------:R2:W-:Y:S04]  /*0c50*/  STG.E desc[UR14][R2.64+0x4], R11 ;  /* 0x0000040b02007986 */ /* 0x0005e8000c10190e */
[----:B------:R-:W3:Y:S04]  /*0c60*/  LDG.E R0, desc[UR14][R4.64+0x8] ;  /* 0x0000080e04007981 */ /* 0x000ee8000c1e1900 */
[----:B------:R-:W3:Y:S02]  /*0c70*/  LDG.E R13, desc[UR14][R6.64+0x8] ;  /* 0x0000080e060d7981 */ /* 0x000ee4000c1e1900 */
[----:B---3--:R-:W-:-:S05]  /*0c80*/  FMUL R13, R0, R13 ;  /* 0x0000000d000d7220 */ /* 0x008fca0000400000 */
[----:B------:R2:W-:Y:S04]  /*0c90*/  STG.E desc[UR14][R2.64+0x8], R13 ;  /* 0x0000080d02007986 */ /* 0x0005e8000c10190e */
[----:B------:R-:W3:Y:S04]  /*0ca0*/  LDG.E R0, desc[UR14][R4.64+0xc] ;  /* 0x00000c0e04007981 */ /* 0x000ee8000c1e1900 */
[----:B------:R-:W3:Y:S01]  /*0cb0*/  LDG.E R15, desc[UR14][R6.64+0xc] ;  /* 0x00000c0e060f7981 */ /* 0x000ee2000c1e1900 */
[----:B------:R-:W-:-:S04]  /*0cc0*/  UIADD3 UR5, UP0, UPT, UR5, 0x4, URZ ;  /* 0x0000000405057890 */ /* 0x000fc8000ff1e0ff */
[----:B------:R-:W-:Y:S01]  /*0cd0*/  UIADD3.X UR6, UPT, UPT, URZ, UR6, URZ, UP0, !UPT ;  /* 0x00000006ff067290 */ /* 0x000fe200087fe4ff */
[----:B---3--:R-:W-:-:S05]  /*0ce0*/  FMUL R15, R0, R15 ;  /* 0x0000000f000f7220 */ /* 0x008fca0000400000 */
[----:B------:R2:W-:Y:S06]  /*0cf0*/  STG.E desc[UR14][R2.64+0xc], R15 ;  /* 0x00000c0f02007986 */ /* 0x0005ec000c10190e */
.L_x_3:
[----:B------:R-:W-:Y:S05]  /*0d00*/  @!P0 EXIT ;  /* 0x000000000000894d */ /* 0x000fea0003800000 */
[----:B------:R-:W3:Y:S01]  /*0d10*/  LDCU.128 UR16, c[0x0][0x380] ;  /* 0x00007000ff1077ac */ /* 0x000ee20008000c00 */
[----:B------:R-:W4:Y:S01]  /*0d20*/  LDCU.64 UR12, c[0x0][0x390] ;  /* 0x00007200ff0c77ac */ /* 0x000f220008000a00 */
[----:B------:R-:W-:Y:S02]  /*0d30*/  USHF.L.U32 UR7, UR5, 0x2, URZ ;  /* 0x0000000205077899 */ /* 0x000fe400080006ff */
[----:B------:R-:W-:Y:S02]  /*0d40*/  USHF.L.U64.HI UR8, UR5, 0x2, UR6 ;  /* 0x0000000205087899 */ /* 0x000fe40008010206 */
[----:B---3--:R-:W-:Y:S02]  /*0d50*/  UIADD3 UR9, UP0, UPT, UR7, UR16, URZ ;  /* 0x0000001007097290 */ /* 0x008fe4000ff1e0ff */
[----:B------:R-:W-:Y:S02]  /*0d60*/  UIADD3 UR5, UP2, UPT, UR7, UR18, URZ ;  /* 0x0000001207057290 */ /* 0x000fe4000ff5e0ff */
[----:B----4-:R-:W-:-:S02]  /*0d70*/  UIADD3 UR7, UP1, UPT, UR7, UR12, URZ ;  /* 0x0000000c07077290 */ /* 0x010fc4000ff3e0ff */
[----:B------:R-:W-:Y:S02]  /*0d80*/  UIADD3.X UR10, UPT, UPT, UR8, UR17, URZ, UP0, !UPT ;  /* 0x00000011080a7290 */ /* 0x000fe400087fe4ff */
[----:B------:R-:W-:Y:S02]  /*0d90*/  UIADD3.X UR6, UPT, UPT, UR8, UR19, URZ, UP2, !UPT ;  /* 0x0000001308067290 */ /* 0x000fe400097fe4ff */
[----:B------:R-:W-:-:S12]  /*0da0*/  UIADD3.X UR8, UPT, UPT, UR8, UR13, URZ, UP1, !UPT ;  /* 0x0000000d08087290 */ /* 0x000fd80008ffe4ff */
.L_x_4:
[----:B0-2---:R-:W-:Y:S01]  /*0db0*/  MOV R2, UR5 ;  /* 0x0000000500027c02 */ /* 0x005fe20008000f00 */
[----:B------:R-:W-:Y:S01]  /*0dc0*/  IMAD.U32 R3, RZ, RZ, UR6 ;  /* 0x00000006ff037e24 */ /* 0x000fe2000f8e00ff */
[----:B------:R-:W-:Y:S02]  /*0dd0*/  MOV R5, UR8 ;  /* 0x0000000800057c02 */ /* 0x000fe40008000f00 */
[----:B------:R-:W-:Y:S02]  /*0de0*/  MOV R4, UR7 ;  /* 0x0000000700047c02 */ /* 0x000fe40008000f00 */
[----:B------:R-:W2:Y:S04]  /*0df0*/  LDG.E R2, desc[UR14][R2.64] ;  /* 0x0000000e02027981 */ /* 0x000ea8000c1e1900 */
[----:B------:R-:W2:Y:S01]  /*0e00*/  LDG.E R5, desc[UR14][R4.64] ;  /* 0x0000000e04057981 */ /* 0x000ea2000c1e1900 */
[----:B-1-3--:R-:W-:Y:S01]  /*0e10*/  MOV R6, UR9 ;  /* 0x0000000900067c02 */ /* 0x00afe20008000f00 */
[----:B------:R-:W-:Y:S01]  /*0e20*/  UIADD3 UR11, UP0, UPT, UR11, -0x1, URZ ;  /* 0xffffffff0b0b7890 */ /* 0x000fe2000ff1e0ff */
[----:B------:R-:W-:Y:S01]  /*0e30*/  MOV R7, UR10 ;  /* 0x0000000a00077c02 */ /* 0x000fe20008000f00 */
[----:B------:R-:W-:-:S02]  /*0e40*/  UIADD3 UR9, UP1, UPT, UR9, 0x4, URZ ;  /* 0x0000000409097890 */ /* 0x000fc4000ff3e0ff */
[----:B------:R-:W-:Y:S02]  /*0e50*/  UIADD3.X UR4, UPT, UPT, UR4, -0x1, URZ, UP0, !UPT ;  /* 0xffffffff04047890 */ /* 0x000fe400087fe4ff */
[----:B------:R-:W-:Y:S02]  /*0e60*/  UISETP.NE.U32.AND UP0, UPT, UR11, URZ, UPT ;  /* 0x000000ff0b00728c */ /* 0x000fe4000bf05070 */
[----:B------:R-:W-:Y:S02]  /*0e70*/  UIADD3 UR7, UP2, UPT, UR7, 0x4, URZ ;  /* 0x0000000407077890 */ /* 0x000fe4000ff5e0ff */
[----:B------:R-:W-:Y:S02]  /*0e80*/  UISETP.NE.AND.EX UP0, UPT, UR4, URZ, UPT, UP0 ;  /* 0x000000ff0400728c */ /* 0x000fe4000bf05300 */
[----:B------:R-:W-:Y:S02]  /*0e90*/  UIADD3 UR5, UP3, UPT, UR5, 0x4, URZ ;  /* 0x0000000405057890 */ /* 0x000fe4000ff7e0ff */
[----:B------:R-:W-:-:S02]  /*0ea0*/  UIADD3.X UR10, UPT, UPT, URZ, UR10, URZ, UP1, !UPT ;  /* 0x0000000aff0a7290 */ /* 0x000fc40008ffe4ff */
[----:B------:R-:W-:Y:S02]  /*0eb0*/  UIADD3.X UR8, UPT, UPT, URZ, UR8, URZ, UP2, !UPT ;  /* 0x00000008ff087290 */ /* 0x000fe400097fe4ff */
[----:B------:R-:W-:Y:S01]  /*0ec0*/  UIADD3.X UR6, UPT, UPT, URZ, UR6, URZ, UP3, !UPT ;  /* 0x00000006ff067290 */ /* 0x000fe20009ffe4ff */
[----:B--2---:R-:W-:-:S05]  /*0ed0*/  FMUL R9, R2, R5 ;  /* 0x0000000502097220 */ /* 0x004fca0000400000 */
[----:B------:R3:W-:Y:S01]  /*0ee0*/  STG.E desc[UR14][R6.64], R9 ;  /* 0x0000000906007986 */ /* 0x0007e2000c10190e */
[----:B------:R-:W-:Y:S05]  /*0ef0*/  BRA.U UP0, `(.L_x_4) ;  /* 0xfffffffd00ac7547 */ /* 0x000fea000b83ffff */
[----:B------:R-:W-:Y:S05]  /*0f00*/  EXIT ;  /* 0x000000000000794d */ /* 0x000fea0003800000 */
.L_x_5:
[----:B------:R-:W-:-:S00]  /*0f10*/  BRA `(.L_x_5) ;  /* 0xfffffffc00fc7947 */ /* 0x000fc0000383ffff */
[----:B------:R-:W-:-:S00]  /*0f20*/  NOP ;  /* 0x0000000000007918 */ /* 0x000fc00000000000 */
        /* <DEDUP_REMOVED lines=13> */
.L_x_6:


//--------------------- .nv.shared.reserved.0     --------------------------
	.section	.nv.shared.reserved.0,"aw",@nobits
	.weak		__nv_reservedSMEM_offset_0_alias
	.size		__nv_reservedSMEM_offset_0_alias, 0, 64
	.other		__nv_reservedSMEM_offset_0_alias,@"STO_CUDA_RESERVED_SHARED STV_DEFAULT"
__nv_reservedSMEM_offset_0_alias:
	.zero		0
	.zero		64


//--------------------- .nv.constant0._Z14vector_mul_gpuPfS_S_m --------------------------
	.section	.nv.constant0._Z14vector_mul_gpuPfS_S_m,"a",@progbits
	.sectionflags	@""
	.align	4
.nv.constant0._Z14vector_mul_gpuPfS_S_m:
	.zero		928


//--------------------- SYMBOLS --------------------------

	.type		.nv.reservedSmem.offset0,@object
	.size		.nv.reservedSmem.offset0,0x4
